//
// Generated by NVIDIA NVVM Compiler
//
// Compiler Build ID: CL-36424714
// Cuda compilation tools, release 13.0, V13.0.88
// Based on NVVM 20.0.0
//

.version 9.0
.target sm_100
.address_size 64

	// .globl	_Z12cuda_kernelBiPi
.extern .func  (.param .b32 func_retval0) vprintf
(
	.param .b64 vprintf_param_0,
	.param .b64 vprintf_param_1
)
;
.global .align 1 .b8 $str[11] = {115, 105, 122, 101, 32, 61, 32, 37, 100, 10};

.visible .entry _Z12cuda_kernelBiPi(
	.param .u32 _Z12cuda_kernelBiPi_param_0,
	.param .u64 .ptr .align 1 _Z12cuda_kernelBiPi_param_1
)
{
	.local .align 8 .b8 	__local_depot0[8];
	.reg .b64 	%SP;
	.reg .b64 	%SPL;
	.reg .pred 	%p<6>;
	.reg .b32 	%r<29>;
	.reg .b64 	%rd<17>;

	mov.u64 	%SPL, __local_depot0;
	cvta.local.u64 	%SP, %SPL;
	ld.param.u32 	%r11, [_Z12cuda_kernelBiPi_param_0];
	ld.param.u64 	%rd8, [_Z12cuda_kernelBiPi_param_1];
	cvta.to.global.u64 	%rd1, %rd8;
	add.u64 	%rd9, %SP, 0;
	add.u64 	%rd10, %SPL, 0;
	st.local.u32 	[%rd10], %r11;
	mov.u64 	%rd11, $str;
	cvta.global.u64 	%rd12, %rd11;
	{ // callseq 0, 0
	.param .b64 param0;
	st.param.b64 	[param0], %rd12;
	.param .b64 param1;
	st.param.b64 	[param1], %rd9;
	.param .b32 retval0;
	call.uni (retval0), 
	vprintf, 
	(
	param0, 
	param1
	);
	ld.param.b32 	%r12, [retval0];
	} // callseq 0
	setp.lt.s32 	%p1, %r11, 8;
	@%p1 bra 	$L__BB0_7;
	shr.u32 	%r15, %r11, 2;
	add.s32 	%r1, %r15, -1;
	and.b32  	%r2, %r1, 3;
	setp.lt.u32 	%p2, %r11, 20;
	mov.b32 	%r27, 0;
	@%p2 bra 	$L__BB0_4;
	and.b32  	%r27, %r1, -4;
	add.s64 	%rd15, %rd1, 8;
	neg.s32 	%r26, %r27;
$L__BB0_3:
	ld.global.u32 	%r16, [%rd15+-4];
	add.s32 	%r17, %r16, 1;
	st.global.u32 	[%rd15+-8], %r17;
	ld.global.u32 	%r18, [%rd15];
	add.s32 	%r19, %r18, 1;
	st.global.u32 	[%rd15+-4], %r19;
	ld.global.u32 	%r20, [%rd15+4];
	add.s32 	%r21, %r20, 1;
	st.global.u32 	[%rd15], %r21;
	ld.global.u32 	%r22, [%rd15+8];
	add.s32 	%r23, %r22, 1;
	st.global.u32 	[%rd15+4], %r23;
	add.s64 	%rd15, %rd15, 16;
	add.s32 	%r26, %r26, 4;
	setp.ne.s32 	%p3, %r26, 0;
	@%p3 bra 	$L__BB0_3;
$L__BB0_4:
	setp.eq.s32 	%p4, %r2, 0;
	@%p4 bra 	$L__BB0_7;
	mul.wide.u32 	%rd13, %r27, 4;
	add.s64 	%rd14, %rd13, %rd1;
	add.s64 	%rd16, %rd14, 4;
	neg.s32 	%r28, %r2;
$L__BB0_6:
	.pragma "nounroll";
	ld.global.u32 	%r24, [%rd16];
	add.s32 	%r25, %r24, 1;
	st.global.u32 	[%rd16+-4], %r25;
	add.s64 	%rd16, %rd16, 4;
	add.s32 	%r28, %r28, 1;
	setp.ne.s32 	%p5, %r28, 0;
	@%p5 bra 	$L__BB0_6;
$L__BB0_7:
	ret;

}
	// .globl	_Z4loopv
.visible .entry _Z4loopv()
{



}


// ===== COMPILED SASS (sm_100) =====

	.target	sm_100

	.elftype	@"ET_EXEC"


//--------------------- .note.nv.tkinfo           --------------------------
	.section	.note.nv.tkinfo,"",@"SHT_NOTE"
	.sectionflags	@"SHF_NOTE_NV_TKINFO"
	.tkinfo
        /*0018*/ 	.word	0x00000002
        /*0030*/ 	.string	""
        /*0030*/ 	.string	"ptxas"
        /*0030*/ 	.string	"Cuda compilation tools, release 13.0, V13.0.88"
        /*0030*/ 	.string	"Build cuda_13.0.r13.0/compiler.36424714_0"
        /*0030*/ 	.string	"-arch sm_100 -m 64 "



//--------------------- .note.nv.cuinfo           --------------------------
	.section	.note.nv.cuinfo,"",@"SHT_NOTE"
	.sectionflags	@"SHF_NOTE_NV_CUINFO"
        /*0018*/ 	.short	0x0002
        /*001a*/ 	.short	0x0064
        /*001c*/ 	.short	0x0082
	.zero		2


//--------------------- .nv.info                  --------------------------
	.section	.nv.info,"",@"SHT_CUDA_INFO"
	.align	4


	//----- nvinfo : EIATTR_REGCOUNT
	.align		4
        /*0000*/ 	.byte	0x04, 0x2f
        /*0002*/ 	.short	(.L_2 - .L_1)
	.align		4
.L_1:
        /*0004*/ 	.word	index@(_Z12cuda_kernelBiPi)
        /*0008*/ 	.word	0x00000020


	//----- nvinfo : EIATTR_FRAME_SIZE
	.align		4
.L_2:
        /*000c*/ 	.byte	0x04, 0x11
        /*000e*/ 	.short	(.L_4 - .L_3)
	.align		4
.L_3:
        /*0010*/ 	.word	index@(_Z12cuda_kernelBiPi)
        /*0014*/ 	.word	0x00000008


	//----- nvinfo : EIATTR_REGCOUNT
	.align		4
.L_4:
        /*0018*/ 	.byte	0x04, 0x2f
        /*001a*/ 	.short	(.L_6 - .L_5)
	.align		4
.L_5:
        /*001c*/ 	.word	index@(_Z4loopv)
        /*0020*/ 	.word	0x00000004


	//----- nvinfo : EIATTR_FRAME_SIZE
	.align		4
.L_6:
        /*0024*/ 	.byte	0x04, 0x11
        /*0026*/ 	.short	(.L_8 - .L_7)
	.align		4
.L_7:
        /*0028*/ 	.word	index@(_Z4loopv)
        /*002c*/ 	.word	0x00000000


	//----- nvinfo : EIATTR_MIN_STACK_SIZE
	.align		4
.L_8:
        /*0030*/ 	.byte	0x04, 0x12
        /*0032*/ 	.short	(.L_10 - .L_9)
	.align		4
.L_9:
        /*0034*/ 	.word	index@(_Z4loopv)
        /*0038*/ 	.word	0x00000000


	//----- nvinfo : EIATTR_MIN_STACK_SIZE
	.align		4
.L_10:
        /*003c*/ 	.byte	0x04, 0x12
        /*003e*/ 	.short	(.L_12 - .L_11)
	.align		4
.L_11:
        /*0040*/ 	.word	index@(_Z12cuda_kernelBiPi)
        /*0044*/ 	.word	0x00000008
.L_12:


//--------------------- .nv.compat                --------------------------
	.section	.nv.compat,"",@"SHT_CUDA_COMPAT_INFO"
	.align	4
        /*0000*/ 	.byte	0x02, 0x09, 0x00, 0x00, 0x02, 0x02, 0x01, 0x00, 0x02, 0x05, 0x05, 0x00, 0x03, 0x07, 0x01, 0x01
        /*0010*/ 	.byte	0x02, 0x03, 0x00, 0x00, 0x02, 0x06, 0x01, 0x00, 0x04, 0x0b, 0x08, 0x00, 0x09, 0x00, 0x00, 0x00
        /*0020*/ 	.byte	0x00, 0x00, 0x00, 0x00


//--------------------- .nv.info._Z4loopv         --------------------------
	.section	.nv.info._Z4loopv,"",@"SHT_CUDA_INFO"
	.sectionflags	@""
	.align	4


	//----- nvinfo : EIATTR_CUDA_API_VERSION
	.align		4
        /*0000*/ 	.byte	0x04, 0x37
        /*0002*/ 	.short	(.L_14 - .L_13)
.L_13:
        /*0004*/ 	.word	0x00000082


	//----- nvinfo : EIATTR_SPARSE_MMA_MASK
	.align		4
.L_14:
        /*0008*/ 	.byte	0x03, 0x50
        /*000a*/ 	.short	0x0000


	//----- nvinfo : EIATTR_MAXREG_COUNT
	.align		4
        /*000c*/ 	.byte	0x03, 0x1b
        /*000e*/ 	.short	0x00ff


	//----- nvinfo : EIATTR_MERCURY_ISA_VERSION
	.align		4
        /*0010*/ 	.byte	0x03, 0x5f
        /*0012*/ 	.short	0x0101


	//----- nvinfo : EIATTR_VRC_CTA_INIT_COUNT
	.align		4
        /*0014*/ 	.byte	0x02, 0x4a
	.zero		1
	.zero		1


	//----- nvinfo : EIATTR_EXIT_INSTR_OFFSETS
	.align		4
        /*0018*/ 	.byte	0x04, 0x1c
        /*001a*/ 	.short	(.L_16 - .L_15)


	//   ....[0]....
.L_15:
        /*001c*/ 	.word	0x00000010


	//----- nvinfo : EIATTR_SW_WAR
	.align		4
.L_16:
        /*0020*/ 	.byte	0x04, 0x36
        /*0022*/ 	.short	(.L_18 - .L_17)
.L_17:
        /*0024*/ 	.word	0x00000008
.L_18:


//--------------------- .nv.info._Z12cuda_kernelBiPi --------------------------
	.section	.nv.info._Z12cuda_kernelBiPi,"",@"SHT_CUDA_INFO"
	.sectionflags	@""
	.align	4


	//----- nvinfo : EIATTR_CUDA_API_VERSION
	.align		4
        /*0000*/ 	.byte	0x04, 0x37
        /*0002*/ 	.short	(.L_20 - .L_19)
.L_19:
        /*0004*/ 	.word	0x00000082


	//----- nvinfo : EIATTR_KPARAM_INFO
	.align		4
.L_20:
        /*0008*/ 	.byte	0x04, 0x17
        /*000a*/ 	.short	(.L_22 - .L_21)
.L_21:
        /*000c*/ 	.word	0x00000000
        /*0010*/ 	.short	0x0001
        /*0012*/ 	.short	0x0008
        /*0014*/ 	.byte	0x00, 0xf5, 0x21, 0x00


	//----- nvinfo : EIATTR_KPARAM_INFO
	.align		4
.L_22:
        /*0018*/ 	.byte	0x04, 0x17
        /*001a*/ 	.short	(.L_24 - .L_23)
.L_23:
        /*001c*/ 	.word	0x00000000
        /*0020*/ 	.short	0x0000
        /*0022*/ 	.short	0x0000
        /*0024*/ 	.byte	0x00, 0xf0, 0x11, 0x00


	//----- nvinfo : EIATTR_SPARSE_MMA_MASK
	.align		4
.L_24:
        /*0028*/ 	.byte	0x03, 0x50
        /*002a*/ 	.short	0x0000


	//----- nvinfo : EIATTR_MAXREG_COUNT
	.align		4
        /*002c*/ 	.byte	0x03, 0x1b
        /*002e*/ 	.short	0x00ff


	//----- nvinfo : EIATTR_EXTERNS
	.align		4
        /*0030*/ 	.byte	0x04, 0x0f
        /*0032*/ 	.short	(.L_26 - .L_25)


	//   ....[0]....
	.align		4
.L_25:
        /*0034*/ 	.word	index@(vprintf)


	//----- nvinfo : EIATTR_MERCURY_ISA_VERSION
	.align		4
.L_26:
        /*0038*/ 	.byte	0x03, 0x5f
        /*003a*/ 	.short	0x0101


	//----- nvinfo : EIATTR_VRC_CTA_INIT_COUNT
	.align		4
        /*003c*/ 	.byte	0x02, 0x4a
	.zero		1
	.zero		1


	//----- nvinfo : EIATTR_SYSCALL_OFFSETS
	.align		4
        /*0040*/ 	.byte	0x04, 0x46
        /*0042*/ 	.short	(.L_28 - .L_27)


	//   ....[0]....
.L_27:
        /*0044*/ 	.word	0x000000e0


	//----- nvinfo : EIATTR_EXIT_INSTR_OFFSETS
	.align		4
.L_28:
        /*0048*/ 	.byte	0x04, 0x1c
        /*004a*/ 	.short	(.L_30 - .L_29)


	//   ....[0]....
.L_29:
        /*004c*/ 	.word	0x00000110


	//   ....[1]....
        /*0050*/ 	.word	0x00000c20


	//   ....[2]....
        /*0054*/ 	.word	0x00000d40


	//----- nvinfo : EIATTR_CRS_STACK_SIZE
	.align		4
.L_30:
        /*0058*/ 	.byte	0x04, 0x1e
        /*005a*/ 	.short	(.L_32 - .L_31)
.L_31:
        /*005c*/ 	.word	0x00000000


	//----- nvinfo : EIATTR_CBANK_PARAM_SIZE
	.align		4
.L_32:
        /*0060*/ 	.byte	0x03, 0x19
        /*0062*/ 	.short	0x0010


	//----- nvinfo : EIATTR_PARAM_CBANK
	.align		4
        /*0064*/ 	.byte	0x04, 0x0a
        /*0066*/ 	.short	(.L_34 - .L_33)
	.align		4
.L_33:
        /*0068*/ 	.word	index@(.nv.constant0._Z12cuda_kernelBiPi)
        /*006c*/ 	.short	0x0380
        /*006e*/ 	.short	0x0010


	//----- nvinfo : EIATTR_SW_WAR
	.align		4
.L_34:
        /*0070*/ 	.byte	0x04, 0x36
        /*0072*/ 	.short	(.L_36 - .L_35)
.L_35:
        /*0074*/ 	.word	0x00000008
.L_36:


//--------------------- .nv.callgraph             --------------------------
	.section	.nv.callgraph,"",@"SHT_CUDA_CALLGRAPH"
	.align	4
	.sectionentsize	8
	.align		4
        /*0000*/ 	.word	0x00000000
	.align		4
        /*0004*/ 	.word	0xffffffff
	.align		4
        /*0008*/ 	.word	index@(_Z12cuda_kernelBiPi)
	.align		4
        /*000c*/ 	.word	index@(vprintf)
	.align		4
        /*0010*/ 	.word	0x00000000
	.align		4
        /*0014*/ 	.word	0xfffffffe
	.align		4
        /*0018*/ 	.word	0x00000000
	.align		4
        /*001c*/ 	.word	0xfffffffd
	.align		4
        /*0020*/ 	.word	0x00000000
	.align		4
        /*0024*/ 	.word	0xfffffffc


//--------------------- .nv.constant4             --------------------------
	.section	.nv.constant4,"a",@progbits
	.align	8
	.align		8
.nv.constant4:
        /*0000*/ 	.dword	$str
	.align		8
        /*0008*/ 	.dword	vprintf


//--------------------- .text._Z4loopv            --------------------------
	.section	.text._Z4loopv,"ax",@progbits
	.align	128
        .global         _Z4loopv
        .type           _Z4loopv,@function
        .size           _Z4loopv,(.L_x_11 - _Z4loopv)
        .other          _Z4loopv,@"STO_CUDA_ENTRY STV_DEFAULT"
_Z4loopv:
.text._Z4loopv:
[----:B------:R-:W-:Y:S01]  /*0000*/  LDC R1, c[0x0][0x37c] ;  /* 0x0000df00ff017b82 */ /* 0x000fe20000000800 */
[----:B------:R-:W-:Y:S05]  /*0010*/  EXIT ;  /* 0x000000000000794d */ /* 0x000fea0003800000 */
.L_x_0:
[----:B------:R-:W-:-:S00]  /*0020*/  BRA `(.L_x_0) ;  /* 0xfffffffc00fc7947 */ /* 0x000fc0000383ffff */
[----:B------:R-:W-:-:S00]  /*0030*/  NOP ;  /* 0x0000000000007918 */ /* 0x000fc00000000000 */
        /* <DEDUP_REMOVED lines=12> */
.L_x_11:


//--------------------- .text._Z12cuda_kernelBiPi --------------------------
	.section	.text._Z12cuda_kernelBiPi,"ax",@progbits
	.align	128
        .global         _Z12cuda_kernelBiPi
        .type           _Z12cuda_kernelBiPi,@function
        .size           _Z12cuda_kernelBiPi,(.L_x_12 - _Z12cuda_kernelBiPi)
        .other          _Z12cuda_kernelBiPi,@"STO_CUDA_ENTRY STV_DEFAULT"
_Z12cuda_kernelBiPi:
.text._Z12cuda_kernelBiPi:
[----:B------:R-:W0:Y:S08]  /*0000*/  LDC R1, c[0x0][0x37c] ;  /* 0x0000df00ff017b82 */ /* 0x000e300000000800 */
[----:B------:R-:W1:Y:S01]  /*0010*/  LDC R8, c[0x0][0x380] ;  /* 0x0000e000ff087b82 */ /* 0x000e620000000800 */
[----:B0-----:R-:W-:Y:S01]  /*0020*/  VIADD R1, R1, 0xfffffff8 ;  /* 0xfffffff801017836 */ /* 0x001fe20000000000 */
[----:B------:R-:W-:Y:S01]  /*0030*/  MOV R0, 0x8 ;  /* 0x0000000800007802 */ /* 0x000fe20000000f00 */
[----:B------:R-:W0:Y:S01]  /*0040*/  LDCU UR4, c[0x0][0x2f8] ;  /* 0x00005f00ff0477ac */ /* 0x000e220008000800 */
[----:B------:R-:W2:Y:S04]  /*0050*/  LDCU.64 UR6, c[0x4][URZ] ;  /* 0x01000000ff0677ac */ /* 0x000ea80008000a00 */
[----:B------:R3:W4:Y:S01]  /*0060*/  LDC.64 R2, c[0x4][R0] ;  /* 0x0100000000027b82 */ /* 0x0007220000000a00 */
[----:B------:R-:W5:Y:S01]  /*0070*/  LDCU UR5, c[0x0][0x2fc] ;  /* 0x00005f80ff0577ac */ /* 0x000f620008000800 */
[----:B0-----:R-:W-:Y:S01]  /*0080*/  IADD3 R6, P0, PT, R1, UR4, RZ ;  /* 0x0000000401067c10 */ /* 0x001fe2000ff1e0ff */
[----:B-1----:R3:W-:Y:S01]  /*0090*/  STL [R1], R8 ;  /* 0x0000000801007387 */ /* 0x0027e20000100800 */
[----:B--2---:R-:W-:-:S02]  /*00a0*/  IMAD.U32 R4, RZ, RZ, UR6 ;  /* 0x00000006ff047e24 */ /* 0x004fc4000f8e00ff */
[----:B------:R-:W-:Y:S02]  /*00b0*/  IMAD.U32 R5, RZ, RZ, UR7 ;  /* 0x00000007ff057e24 */ /* 0x000fe4000f8e00ff */
[----:B-----5:R-:W-:-:S07]  /*00c0*/  IMAD.X R7, RZ, RZ, UR5, P0 ;  /* 0x00000005ff077e24 */ /* 0x020fce00080e06ff */
[----:B------:R-:W-:-:S07]  /*00d0*/  LEPC R20, `(.L_x_1) ;  /* 0x000000001014794e */ /* 0x000fce0000000000 */
[----:B---34-:R-:W-:Y:S05]  /*00e0*/  CALL.ABS.NOINC R2 ;  /* 0x0000000002007343 */ /* 0x018fea0003c00000 */
.L_x_1:
[----:B------:R-:W0:Y:S02]  /*00f0*/  LDC R2, c[0x0][0x380] ;  /* 0x0000e000ff027b82 */ /* 0x000e240000000800 */
[----:B0-----:R-:W-:-:S13]  /*0100*/  ISETP.GE.AND P0, PT, R2, 0x8, PT ;  /* 0x000000080200780c */ /* 0x001fda0003f06270 */
[----:B------:R-:W-:Y:S05]  /*0110*/  @!P0 EXIT ;  /* 0x000000000000894d */ /* 0x000fea0003800000 */
[----:B------:R-:W0:Y:S01]  /*0120*/  LDC.64 R16, c[0x0][0x358] ;  /* 0x0000d600ff107b82 */ /* 0x000e220000000a00 */
[C---:B------:R-:W-:Y:S01]  /*0130*/  ISETP.GE.U32.AND P0, PT, R2.reuse, 0x14, PT ;  /* 0x000000140200780c */ /* 0x040fe20003f06070 */
[----:B------:R-:W-:Y:S01]  /*0140*/  IMAD.MOV.U32 R4, RZ, RZ, RZ ;  /* 0x000000ffff047224 */ /* 0x000fe200078e00ff */
[----:B------:R-:W-:-:S04]  /*0150*/  LEA.HI R2, R2, 0xffffffff, RZ, 0x1e ;  /* 0xffffffff02027811 */ /* 0x000fc800078ff0ff */
[----:B------:R-:W-:-:S07]  /*0160*/  LOP3.LUT R0, R2, 0x3, RZ, 0xc0, !PT ;  /* 0x0000000302007812 */ /* 0x000fce00078ec0ff */
[----:B------:R-:W-:Y:S05]  /*0170*/  @!P0 BRA `(.L_x_2) ;  /* 0x0000000800a48947 */ /* 0x000fea0003800000 */
[----:B------:R-:W1:Y:S01]  /*0180*/  LDCU.64 UR4, c[0x0][0x388] ;  /* 0x00007100ff0477ac */ /* 0x000e620008000a00 */
[----:B------:R-:W-:Y:S01]  /*0190*/  LOP3.LUT R4, R2, 0xfffffffc, RZ, 0xc0, !PT ;  /* 0xfffffffc02047812 */ /* 0x000fe200078ec0ff */
[----:B------:R-:W-:Y:S04]  /*01a0*/  BSSY.RECONVERGENT B0, `(.L_x_2) ;  /* 0x00000a6000007945 */ /* 0x000fe80003800200 */
[----:B------:R-:W-:-:S05]  /*01b0*/  IMAD.MOV R5, RZ, RZ, -R4 ;  /* 0x000000ffff057224 */ /* 0x000fca00078e0a04 */
[----:B------:R-:W-:Y:S01]  /*01c0*/  ISETP.GE.AND P0, PT, R5, RZ, PT ;  /* 0x000000ff0500720c */ /* 0x000fe20003f06270 */
[----:B-1----:R-:W-:-:S04]  /*01d0*/  UIADD3 UR4, UP0, UPT, UR4, 0x8, URZ ;  /* 0x0000000804047890 */ /* 0x002fc8000ff1e0ff */
[----:B------:R-:W-:Y:S02]  /*01e0*/  UIADD3.X UR5, UPT, UPT, URZ, UR5, URZ, UP0, !UPT ;  /* 0x00000005ff057290 */ /* 0x000fe400087fe4ff */
[----:B------:R-:W-:-:S04]  /*01f0*/  IMAD.U32 R2, RZ, RZ, UR4 ;  /* 0x00000004ff027e24 */ /* 0x000fc8000f8e00ff */
[----:B------:R-:W-:Y:S02]  /*0200*/  IMAD.U32 R3, RZ, RZ, UR5 ;  /* 0x00000005ff037e24 */ /* 0x000fe4000f8e00ff */
[----:B------:R-:W-:Y:S05]  /*0210*/  @P0 BRA `(.L_x_3) ;  /* 0x00000008000c0947 */ /* 0x000fea0003800000 */
[----:B------:R-:W-:Y:S01]  /*0220*/  IMAD.MOV R6, RZ, RZ, -R5 ;  /* 0x000000ffff067224 */ /* 0x000fe200078e0a05 */
[----:B------:R-:W-:-:S04]  /*0230*/  PLOP3.LUT P0, PT, PT, PT, PT, 0x80, 0x8 ;  /* 0x000000000008781c */ /* 0x000fc80003f0f070 */
[----:B------:R-:W-:-:S13]  /*0240*/  ISETP.GT.AND P1, PT, R6, 0xc, PT ;  /* 0x0000000c0600780c */ /* 0x000fda0003f24270 */
[----:B------:R-:W-:Y:S05]  /*0250*/  @!P1 BRA `(.L_x_4) ;  /* 0x0000000400289947 */ /* 0x000fea0003800000 */
[----:B------:R-:W-:Y:S01]  /*0260*/  BSSY.RECONVERGENT B1, `(.L_x_4) ;  /* 0x0000049000017945 */ /* 0x000fe20003800200 */
[----:B------:R-:W-:-:S13]  /*0270*/  PLOP3.LUT P0, PT, PT, PT, PT, 0x8, 0x80 ;  /* 0x000000000080781c */ /* 0x000fda0003f0e170 */
.L_x_5:
[C---:B0-----:R-:W-:Y:S02]  /*0280*/  R2UR UR4, R16.reuse ;  /* 0x00000000100472ca */ /* 0x041fe400000e0000 */
[C---:B------:R-:W-:Y:S02]  /*0290*/  R2UR UR5, R17.reuse ;  /* 0x00000000110572ca */ /* 0x040fe400000e0000 */
[C---:B------:R-:W-:Y:S02]  /*02a0*/  R2UR UR8, R16.reuse ;  /* 0x00000000100872ca */ /* 0x040fe400000e0000 */
[C---:B------:R-:W-:Y:S02]  /*02b0*/  R2UR UR9, R17.reuse ;  /* 0x00000000110972ca */ /* 0x040fe400000e0000 */
[----:B------:R-:W-:Y:S02]  /*02c0*/  R2UR UR6, R16 ;  /* 0x00000000100672ca */ /* 0x000fe400000e0000 */
[----:B------:R-:W-:-:S02]  /*02d0*/  R2UR UR7, R17 ;  /* 0x00000000110772ca */ /* 0x000fc400000e0000 */
[C---:B------:R-:W-:Y:S02]  /*02e0*/  R2UR UR10, R16.reuse ;  /* 0x00000000100a72ca */ /* 0x040fe400000e0000 */
[C---:B------:R-:W-:Y:S01]  /*02f0*/  R2UR UR11, R17.reuse ;  /* 0x00000000110b72ca */ /* 0x040fe200000e0000 */
[----:B------:R-:W2:Y:S01]  /*0300*/  LDG.E R15, desc[UR4][R2.64+-0x4] ;  /* 0xfffffc04020f7981 */ /* 0x000ea2000c1e1900 */
[C---:B------:R-:W-:Y:S02]  /*0310*/  R2UR UR12, R16.reuse ;  /* 0x00000000100c72ca */ /* 0x040fe400000e0000 */
[C---:B------:R-:W-:Y:S01]  /*0320*/  R2UR UR13, R17.reuse ;  /* 0x00000000110d72ca */ /* 0x040fe200000e0000 */
[----:B------:R-:W3:Y:S01]  /*0330*/  LDG.E R20, desc[UR8][R2.64+0x4] ;  /* 0x0000040802147981 */ /* 0x000ee2000c1e1900 */
[C---:B------:R-:W-:Y:S02]  /*0340*/  R2UR UR14, R16.reuse ;  /* 0x00000000100e72ca */ /* 0x040fe400000e0000 */
[----:B------:R-:W-:Y:S01]  /*0350*/  R2UR UR15, R17 ;  /* 0x00000000110f72ca */ /* 0x000fe200000e0000 */
[----:B------:R-:W4:Y:S01]  /*0360*/  LDG.E R18, desc[UR6][R2.64] ;  /* 0x0000000602127981 */ /* 0x000f22000c1e1900 */
[----:B------:R-:W-:-:S02]  /*0370*/  R2UR UR16, R16 ;  /* 0x00000000101072ca */ /* 0x000fc400000e0000 */
[C---:B------:R-:W-:Y:S01]  /*0380*/  R2UR UR17, R17.reuse ;  /* 0x00000000111172ca */ /* 0x040fe200000e0000 */
[----:B------:R-:W5:Y:S01]  /*0390*/  LDG.E R22, desc[UR10][R2.64+0x8] ;  /* 0x0000080a02167981 */ /* 0x000f62000c1e1900 */
[----:B------:R-:W-:Y:S02]  /*03a0*/  R2UR UR18, R16 ;  /* 0x00000000101272ca */ /* 0x000fe400000e0000 */
[----:B------:R-:W-:Y:S01]  /*03b0*/  R2UR UR19, R17 ;  /* 0x00000000111372ca */ /* 0x000fe200000e0000 */
[----:B------:R-:W5:Y:S04]  /*03c0*/  LDG.E R28, desc[UR4][R2.64+0x14] ;  /* 0x00001404021c7981 */ /* 0x000f68000c1e1900 */
        /* <DEDUP_REMOVED lines=10> */
[----:B------:R-:W5:Y:S01]  /*0470*/  LDG.E R7, desc[UR18][R2.64+0x38] ;  /* 0x0000381202077981 */ /* 0x000f62000c1e1900 */
[----:B------:R-:W-:-:S05]  /*0480*/  VIADD R5, R5, 0x10 ;  /* 0x0000001005057836 */ /* 0x000fca0000000000 */
[----:B------:R-:W-:Y:S01]  /*0490*/  ISETP.GE.AND P1, PT, R5, -0xc, PT ;  /* 0xfffffff40500780c */ /* 0x000fe20003f26270 */
[----:B--2---:R-:W-:Y:S02]  /*04a0*/  VIADD R15, R15, 0x1 ;  /* 0x000000010f0f7836 */ /* 0x004fe40000000000 */
[----:B---3--:R-:W-:-:S03]  /*04b0*/  VIADD R21, R20, 0x1 ;  /* 0x0000000114157836 */ /* 0x008fc60000000000 */
[----:B------:R0:W-:Y:S01]  /*04c0*/  STG.E desc[UR4][R2.64+-0x8], R15 ;  /* 0xfffff80f02007986 */ /* 0x0001e2000c101904 */
[----:B----4-:R-:W-:-:S03]  /*04d0*/  VIADD R19, R18, 0x1 ;  /* 0x0000000112137836 */ /* 0x010fc60000000000 */
[----:B------:R1:W-:Y:S01]  /*04e0*/  STG.E desc[UR8][R2.64], R21 ;  /* 0x0000001502007986 */ /* 0x0003e2000c101908 */
[----:B-----5:R-:W-:Y:S02]  /*04f0*/  VIADD R23, R22, 0x1 ;  /* 0x0000000116177836 */ /* 0x020fe40000000000 */
[----:B0-----:R-:W-:Y:S01]  /*0500*/  VIADD R15, R28, 0x1 ;  /* 0x000000011c0f7836 */ /* 0x001fe20000000000 */
[----:B------:R0:W-:Y:S01]  /*0510*/  STG.E desc[UR6][R2.64+-0x4], R19 ;  /* 0xfffffc1302007986 */ /* 0x0001e2000c101906 */
[----:B------:R-:W-:-:S03]  /*0520*/  VIADD R11, R11, 0x1 ;  /* 0x000000010b0b7836 */ /* 0x000fc60000000000 */
[----:B------:R-:W-:Y:S01]  /*0530*/  STG.E desc[UR10][R2.64+0x4], R23 ;  /* 0x0000041702007986 */ /* 0x000fe2000c10190a */
[----:B-1----:R-:W-:Y:S01]  /*0540*/  VIADD R21, R6, 0x1 ;  /* 0x0000000106157836 */ /* 0x002fe20000000000 */
[----:B------:R-:W-:Y:S02]  /*0550*/  IADD3 R6, P2, PT, R2, 0x40, RZ ;  /* 0x0000004002067810 */ /* 0x000fe40007f5e0ff */
[----:B------:R1:W-:Y:S01]  /*0560*/  STG.E desc[UR4][R2.64+0x10], R15 ;  /* 0x0000100f02007986 */ /* 0x0003e2000c101904 */
[----:B------:R-:W-:Y:S02]  /*0570*/  VIADD R25, R24, 0x1 ;  /* 0x0000000118197836 */ /* 0x000fe40000000000 */
[----:B------:R-:W-:Y:S01]  /*0580*/  VIADD R27, R26, 0x1 ;  /* 0x000000011a1b7836 */ /* 0x000fe20000000000 */
[----:B------:R2:W-:Y:S01]  /*0590*/  STG.E desc[UR8][R2.64+0x1c], R11 ;  /* 0x00001c0b02007986 */ /* 0x0005e2000c101908 */
[----:B------:R-:W-:Y:S02]  /*05a0*/  VIADD R29, R14, 0x1 ;  /* 0x000000010e1d7836 */ /* 0x000fe40000000000 */
[----:B------:R-:W-:-:S02]  /*05b0*/  VIADD R13, R13, 0x1 ;  /* 0x000000010d0d7836 */ /* 0x000fc40000000000 */
[----:B0-----:R-:W-:Y:S02]  /*05c0*/  VIADD R19, R12, 0x1 ;  /* 0x000000010c137836 */ /* 0x001fe40000000000 */
[----:B-1----:R-:W-:Y:S02]  /*05d0*/  VIADD R15, R10, 0x1 ;  /* 0x000000010a0f7836 */ /* 0x002fe40000000000 */
[----:B------:R-:W-:Y:S02]  /*05e0*/  VIADD R9, R9, 0x1 ;  /* 0x0000000109097836 */ /* 0x000fe40000000000 */
[----:B------:R-:W-:Y:S02]  /*05f0*/  VIADD R23, R8, 0x1 ;  /* 0x0000000108177836 */ /* 0x000fe40000000000 */
[----:B------:R-:W-:Y:S01]  /*0600*/  VIADD R7, R7, 0x1 ;  /* 0x0000000107077836 */ /* 0x000fe20000000000 */
[----:B------:R-:W-:Y:S01]  /*0610*/  STG.E desc[UR12][R2.64+0x8], R25 ;  /* 0x0000081902007986 */ /* 0x000fe2000c10190c */
[----:B--2---:R-:W-:-:S03]  /*0620*/  IMAD.X R11, RZ, RZ, R3, P2 ;  /* 0x000000ffff0b7224 */ /* 0x004fc600010e0603 */
[----:B------:R-:W-:Y:S04]  /*0630*/  STG.E desc[UR14][R2.64+0xc], R27 ;  /* 0x00000c1b02007986 */ /* 0x000fe8000c10190e */
[----:B------:R-:W-:Y:S04]  /*0640*/  STG.E desc[UR16][R2.64+0x14], R29 ;  /* 0x0000141d02007986 */ /* 0x000fe8000c101910 */
[----:B------:R-:W-:Y:S04]  /*0650*/  STG.E desc[UR6][R2.64+0x18], R13 ;  /* 0x0000180d02007986 */ /* 0x000fe8000c101906 */
[----:B------:R-:W-:Y:S04]  /*0660*/  STG.E desc[UR10][R2.64+0x20], R19 ;  /* 0x0000201302007986 */ /* 0x000fe8000c10190a */
[----:B------:R-:W-:Y:S04]  /*0670*/  STG.E desc[UR4][R2.64+0x24], R15 ;  /* 0x0000240f02007986 */ /* 0x000fe8000c101904 */
[----:B------:R-:W-:Y:S04]  /*0680*/  STG.E desc[UR12][R2.64+0x28], R21 ;  /* 0x0000281502007986 */ /* 0x000fe8000c10190c */
[----:B------:R-:W-:Y:S04]  /*0690*/  STG.E desc[UR14][R2.64+0x2c], R9 ;  /* 0x00002c0902007986 */ /* 0x000fe8000c10190e */
[----:B------:R-:W-:Y:S04]  /*06a0*/  STG.E desc[UR16][R2.64+0x30], R23 ;  /* 0x0000301702007986 */ /* 0x000fe8000c101910 */
[----:B------:R0:W-:Y:S02]  /*06b0*/  STG.E desc[UR18][R2.64+0x34], R7 ;  /* 0x0000340702007986 */ /* 0x0001e4000c101912 */
[----:B0-----:R-:W-:-:S02]  /*06c0*/  IMAD.MOV.U32 R2, RZ, RZ, R6 ;  /* 0x000000ffff027224 */ /* 0x001fc400078e0006 */
[----:B------:R-:W-:Y:S01]  /*06d0*/  IMAD.MOV.U32 R3, RZ, RZ, R11 ;  /* 0x000000ffff037224 */ /* 0x000fe200078e000b */
[----:B------:R-:W-:Y:S06]  /*06e0*/  @!P1 BRA `(.L_x_5) ;  /* 0xfffffff800e49947 */ /* 0x000fec000383ffff */
[----:B------:R-:W-:Y:S05]  /*06f0*/  BSYNC.RECONVERGENT B1 ;  /* 0x0000000000017941 */ /* 0x000fea0003800200 */
.L_x_4:
[----:B------:R-:W-:Y:S01]  /*0700*/  IMAD.MOV R6, RZ, RZ, -R5 ;  /* 0x000000ffff067224 */ /* 0x000fe200078e0a05 */
[----:B------:R-:W-:Y:S04]  /*0710*/  BSSY.RECONVERGENT B1, `(.L_x_6) ;  /* 0x0000031000017945 */ /* 0x000fe80003800200 */
[----:B------:R-:W-:-:S13]  /*0720*/  ISETP.GT.AND P1, PT, R6, 0x4, PT ;  /* 0x000000040600780c */ /* 0x000fda0003f24270 */
[----:B------:R-:W-:Y:S05]  /*0730*/  @!P1 BRA `(.L_x_7) ;  /* 0x0000000000b89947 */ /* 0x000fea0003800000 */
        /* <DEDUP_REMOVED lines=23> */
[----:B------:R-:W5:Y:S01]  /*08b0*/  LDG.E R22, desc[UR18][R2.64+0x18] ;  /* 0x0000181202167981 */ /* 0x000f62000c1e1900 */
[----:B------:R-:W-:Y:S01]  /*08c0*/  PLOP3.LUT P0, PT, PT, PT, PT, 0x8, 0x80 ;  /* 0x000000000080781c */ /* 0x000fe20003f0e170 */
[----:B------:R-:W-:-:S02]  /*08d0*/  VIADD R5, R5, 0x8 ;  /* 0x0000000805057836 */ /* 0x000fc40000000000 */
[----:B--2---:R-:W-:Y:S01]  /*08e0*/  VIADD R7, R6, 0x1 ;  /* 0x0000000106077836 */ /* 0x004fe20000000000 */
[----:B------:R-:W-:Y:S01]  /*08f0*/  IADD3 R6, P1, PT, R2, 0x20, RZ ;  /* 0x0000002002067810 */ /* 0x000fe20007f3e0ff */
[----:B---3--:R-:W-:-:S03]  /*0900*/  VIADD R9, R8, 0x1 ;  /* 0x0000000108097836 */ /* 0x008fc60000000000 */
[----:B------:R0:W-:Y:S01]  /*0910*/  STG.E desc[UR4][R2.64+-0x8], R7 ;  /* 0xfffff80702007986 */ /* 0x0001e2000c101904 */
[----:B----4-:R-:W-:Y:S02]  /*0920*/  VIADD R11, R10, 0x1 ;  /* 0x000000010a0b7836 */ /* 0x010fe40000000000 */
[----:B-----5:R-:W-:Y:S02]  /*0930*/  VIADD R13, R12, 0x1 ;  /* 0x000000010c0d7836 */ /* 0x020fe40000000000 */
[----:B------:R-:W-:Y:S02]  /*0940*/  VIADD R15, R14, 0x1 ;  /* 0x000000010e0f7836 */ /* 0x000fe40000000000 */
[----:B0-----:R-:W-:Y:S02]  /*0950*/  IMAD.X R7, RZ, RZ, R3, P1 ;  /* 0x000000ffff077224 */ /* 0x001fe400008e0603 */
[----:B------:R-:W-:Y:S02]  /*0960*/  VIADD R19, R18, 0x1 ;  /* 0x0000000112137836 */ /* 0x000fe40000000000 */
[----:B------:R-:W-:-:S02]  /*0970*/  VIADD R21, R20, 0x1 ;  /* 0x0000000114157836 */ /* 0x000fc40000000000 */
[----:B------:R-:W-:Y:S01]  /*0980*/  VIADD R23, R22, 0x1 ;  /* 0x0000000116177836 */ /* 0x000fe20000000000 */
        /* <DEDUP_REMOVED lines=8> */
[----:B------:R-:W-:-:S07]  /*0a10*/  IMAD.MOV.U32 R3, RZ, RZ, R7 ;  /* 0x000000ffff037224 */ /* 0x000fce00078e0007 */
.L_x_7:
[----:B------:R-:W-:Y:S05]  /*0a20*/  BSYNC.RECONVERGENT B1 ;  /* 0x0000000000017941 */ /* 0x000fea0003800200 */
.L_x_6:
[----:B------:R-:W-:-:S13]  /*0a30*/  ISETP.NE.OR P0, PT, R5, RZ, P0 ;  /* 0x000000ff0500720c */ /* 0x000fda0000705670 */
[----:B------:R-:W-:Y:S05]  /*0a40*/  @!P0 BRA `(.L_x_8) ;  /* 0x00000000006c8947 */ /* 0x000fea0003800000 */
.L_x_3:
[C---:B0-----:R-:W-:Y:S02]  /*0a50*/  R2UR UR4, R16.reuse ;  /* 0x00000000100472ca */ /* 0x041fe400000e0000 */
[C---:B------:R-:W-:Y:S02]  /*0a60*/  R2UR UR5, R17.reuse ;  /* 0x00000000110572ca */ /* 0x040fe400000e0000 */
[C---:B------:R-:W-:Y:S02]  /*0a70*/  R2UR UR6, R16.reuse ;  /* 0x00000000100672ca */ /* 0x040fe400000e0000 */
[C---:B------:R-:W-:Y:S02]  /*0a80*/  R2UR UR7, R17.reuse ;  /* 0x00000000110772ca */ /* 0x040fe400000e0000 */
[----:B------:R-:W-:Y:S02]  /*0a90*/  R2UR UR8, R16 ;  /* 0x00000000100872ca */ /* 0x000fe400000e0000 */
[----:B------:R-:W-:-:S02]  /*0aa0*/  R2UR UR9, R17 ;  /* 0x00000000110972ca */ /* 0x000fc400000e0000 */
[----:B------:R-:W-:Y:S02]  /*0ab0*/  R2UR UR10, R16 ;  /* 0x00000000100a72ca */ /* 0x000fe400000e0000 */
[----:B------:R-:W-:Y:S01]  /*0ac0*/  R2UR UR11, R17 ;  /* 0x00000000110b72ca */ /* 0x000fe200000e0000 */
[----:B------:R-:W2:Y:S04]  /*0ad0*/  LDG.E R6, desc[UR4][R2.64+-0x4] ;  /* 0xfffffc0402067981 */ /* 0x000ea8000c1e1900 */
[----:B------:R-:W3:Y:S04]  /*0ae0*/  LDG.E R8, desc[UR6][R2.64] ;  /* 0x0000000602087981 */ /* 0x000ee8000c1e1900 */
[----:B------:R-:W4:Y:S04]  /*0af0*/  LDG.E R10, desc[UR8][R2.64+0x4] ;  /* 0x00000408020a7981 */ /* 0x000f28000c1e1900 */
[----:B------:R-:W5:Y:S01]  /*0b00*/  LDG.E R12, desc[UR10][R2.64+0x8] ;  /* 0x0000080a020c7981 */ /* 0x000f62000c1e1900 */
[----:B------:R-:W-:-:S05]  /*0b10*/  VIADD R5, R5, 0x4 ;  /* 0x0000000405057836 */ /* 0x000fca0000000000 */
[----:B------:R-:W-:Y:S01]  /*0b20*/  ISETP.NE.AND P0, PT, R5, RZ, PT ;  /* 0x000000ff0500720c */ /* 0x000fe20003f05270 */
[----:B--2---:R-:W-:Y:S01]  /*0b30*/  VIADD R7, R6, 0x1 ;  /* 0x0000000106077836 */ /* 0x004fe20000000000 */
[----:B------:R-:W-:Y:S01]  /*0b40*/  IADD3 R6, P1, PT, R2, 0x10, RZ ;  /* 0x0000001002067810 */ /* 0x000fe20007f3e0ff */
[----:B---3--:R-:W-:-:S03]  /*0b50*/  VIADD R9, R8, 0x1 ;  /* 0x0000000108097836 */ /* 0x008fc60000000000 */
[----:B------:R-:W-:Y:S01]  /*0b60*/  STG.E desc[UR4][R2.64+-0x8], R7 ;  /* 0xfffff80702007986 */ /* 0x000fe2000c101904 */
[----:B------:R-:W-:Y:S02]  /*0b70*/  IMAD.X R15, RZ, RZ, R3, P1 ;  /* 0x000000ffff0f7224 */ /* 0x000fe400008e0603 */
[----:B----4-:R-:W-:Y:S01]  /*0b80*/  VIADD R11, R10, 0x1 ;  /* 0x000000010a0b7836 */ /* 0x010fe20000000000 */
[----:B------:R-:W-:Y:S01]  /*0b90*/  STG.E desc[UR6][R2.64+-0x4], R9 ;  /* 0xfffffc0902007986 */ /* 0x000fe2000c101906 */
[----:B-----5:R-:W-:-:S03]  /*0ba0*/  VIADD R13, R12, 0x1 ;  /* 0x000000010c0d7836 */ /* 0x020fc60000000000 */
[----:B------:R-:W-:Y:S04]  /*0bb0*/  STG.E desc[UR8][R2.64], R11 ;  /* 0x0000000b02007986 */ /* 0x000fe8000c101908 */
[----:B------:R0:W-:Y:S02]  /*0bc0*/  STG.E desc[UR10][R2.64+0x4], R13 ;  /* 0x0000040d02007986 */ /* 0x0001e4000c10190a */
[----:B0-----:R-:W-:Y:S02]  /*0bd0*/  IMAD.MOV.U32 R2, RZ, RZ, R6 ;  /* 0x000000ffff027224 */ /* 0x001fe400078e0006 */
[----:B------:R-:W-:Y:S01]  /*0be0*/  IMAD.MOV.U32 R3, RZ, RZ, R15 ;  /* 0x000000ffff037224 */ /* 0x000fe200078e000f */
[----:B------:R-:W-:Y:S06]  /*0bf0*/  @P0 BRA `(.L_x_3) ;  /* 0xfffffffc00940947 */ /* 0x000fec000383ffff */
.L_x_8:
[----:B------:R-:W-:Y:S05]  /*0c00*/  BSYNC.RECONVERGENT B0 ;  /* 0x0000000000007941 */ /* 0x000fea0003800200 */
.L_x_2:
[----:B------:R-:W-:-:S13]  /*0c10*/  ISETP.NE.AND P0, PT, R0, RZ, PT ;  /* 0x000000ff0000720c */ /* 0x000fda0003f05270 */
[----:B------:R-:W-:Y:S05]  /*0c20*/  @!P0 EXIT ;  /* 0x000000000000894d */ /* 0x000fea0003800000 */
[----:B------:R-:W1:Y:S01]  /*0c30*/  LDC.64 R2, c[0x0][0x388] ;  /* 0x0000e200ff027b82 */ /* 0x000e620000000a00 */
[----:B------:R-:W-:Y:S02]  /*0c40*/  IMAD.MOV R0, RZ, RZ, -R0 ;  /* 0x000000ffff007224 */ /* 0x000fe400078e0a00 */
[----:B-1----:R-:W-:-:S03]  /*0c50*/  IMAD.WIDE.U32 R4, R4, 0x4, R2 ;  /* 0x0000000404047825 */ /* 0x002fc600078e0002 */
[----:B------:R-:W-:-:S05]  /*0c60*/  IADD3 R4, P0, PT, R4, 0x4, RZ ;  /* 0x0000000404047810 */ /* 0x000fca0007f1e0ff */
[----:B------:R-:W-:-:S08]  /*0c70*/  IMAD.X R7, RZ, RZ, R5, P0 ;  /* 0x000000ffff077224 */ /* 0x000fd000000e0605 */
.L_x_9:
[----:B0-----:R-:W-:Y:S01]  /*0c80*/  R2UR UR4, R16 ;  /* 0x00000000100472ca */ /* 0x001fe200000e0000 */
[----:B-1----:R-:W-:Y:S01]  /*0c90*/  IMAD.MOV.U32 R2, RZ, RZ, R4 ;  /* 0x000000ffff027224 */ /* 0x002fe200078e0004 */
[----:B------:R-:W-:Y:S01]  /*0ca0*/  R2UR UR5, R17 ;  /* 0x00000000110572ca */ /* 0x000fe200000e0000 */
[----:B------:R-:W-:-:S12]  /*0cb0*/  IMAD.MOV.U32 R3, RZ, RZ, R7 ;  /* 0x000000ffff037224 */ /* 0x000fd800078e0007 */
[----:B------:R-:W2:Y:S01]  /*0cc0*/  LDG.E R4, desc[UR4][R2.64] ;  /* 0x0000000402047981 */ /* 0x000ea2000c1e1900 */
[----:B------:R-:W-:-:S05]  /*0cd0*/  VIADD R0, R0, 0x1 ;  /* 0x0000000100007836 */ /* 0x000fca0000000000 */
[----:B------:R-:W-:Y:S01]  /*0ce0*/  ISETP.NE.AND P0, PT, R0, RZ, PT ;  /* 0x000000ff0000720c */ /* 0x000fe20003f05270 */
[----:B--2---:R-:W-:Y:S01]  /*0cf0*/  VIADD R5, R4, 0x1 ;  /* 0x0000000104057836 */ /* 0x004fe20000000000 */
[----:B------:R-:W-:-:S04]  /*0d00*/  IADD3 R4, P1, PT, R2, 0x4, RZ ;  /* 0x0000000402047810 */ /* 0x000fc80007f3e0ff */
[----:B------:R1:W-:Y:S01]  /*0d10*/  STG.E desc[UR4][R2.64+-0x4], R5 ;  /* 0xfffffc0502007986 */ /* 0x0003e2000c101904 */
[----:B------:R-:W-:-:S06]  /*0d20*/  IMAD.X R7, RZ, RZ, R3, P1 ;  /* 0x000000ffff077224 */ /* 0x000fcc00008e0603 */
[----:B------:R-:W-:Y:S05]  /*0d30*/  @P0 BRA `(.L_x_9) ;  /* 0xfffffffc00d00947 */ /* 0x000fea000383ffff */
[----:B------:R-:W-:Y:S05]  /*0d40*/  EXIT ;  /* 0x000000000000794d */ /* 0x000fea0003800000 */
.L_x_10:
        /* <DEDUP_REMOVED lines=11> */
.L_x_12:


//--------------------- .nv.global.init           --------------------------
	.section	.nv.global.init,"aw",@progbits
.nv.global.init:
	.type		$str,@object
	.size		$str,(.L_0 - $str)
$str:
        /*0000*/ 	.byte	0x73, 0x69, 0x7a, 0x65, 0x20, 0x3d, 0x20, 0x25, 0x64, 0x0a, 0x00
.L_0:


//--------------------- .nv.shared.reserved.0     --------------------------
	.section	.nv.shared.reserved.0,"aw",@nobits
	.weak		__nv_reservedSMEM_offset_0_alias
	.size		__nv_reservedSMEM_offset_0_alias, 0, 64
	.other		__nv_reservedSMEM_offset_0_alias,@"STO_CUDA_RESERVED_SHARED STV_DEFAULT"
__nv_reservedSMEM_offset_0_alias:
	.zero		0
	.zero		64


//--------------------- .nv.constant0._Z4loopv    --------------------------
	.section	.nv.constant0._Z4loopv,"a",@progbits
	.sectionflags	@""
	.align	4
.nv.constant0._Z4loopv:
	.zero		896


//--------------------- .nv.constant0._Z12cuda_kernelBiPi --------------------------
	.section	.nv.constant0._Z12cuda_kernelBiPi,"a",@progbits
	.sectionflags	@""
	.align	4
.nv.constant0._Z12cuda_kernelBiPi:
	.zero		912


//--------------------- SYMBOLS --------------------------

	.type		.nv.reservedSmem.offset0,@object
	.size		.nv.reservedSmem.offset0,0x4
	.type		vprintf,@function
